	.headerflags	@"EF_CUDA_TEXMODE_UNIFIED EF_CUDA_64BIT_ADDRESS EF_CUDA_ACCELERATORS EF_CUDA_SM90 EF_CUDA_VIRTUAL_SM(EF_CUDA_SM90)"
	.elftype	@"ET_EXEC"


//--------------------- .nv.info                  --------------------------
	.section	.nv.info,"",@"SHT_CUDA_INFO"
	.align	4


	//----- nvinfo : EIATTR_REGCOUNT
	.align		4
        /*0000*/ 	.byte	0x04, 0x2f
        /*0002*/ 	.short	(.L_3 - .L_2)
	.align		4
.L_2:
        /*0004*/ 	.word	index@(triton_poi_fused__native_batch_norm_legit_no_training_19)
        /*0008*/ 	.word	0x00000014


	//----- nvinfo : EIATTR_MIN_STACK_SIZE
	.align		4
.L_3:
        /*000c*/ 	.byte	0x04, 0x12
        /*000e*/ 	.short	(.L_5 - .L_4)
	.align		4
.L_4:
        /*0010*/ 	.word	index@(triton_poi_fused__native_batch_norm_legit_no_training_19)
        /*0014*/ 	.word	0x00000000


	//----- nvinfo : EIATTR_FRAME_SIZE
	.align		4
.L_5:
        /*0018*/ 	.byte	0x04, 0x11
        /*001a*/ 	.short	(.L_7 - .L_6)
	.align		4
.L_6:
        /*001c*/ 	.word	index@(triton_poi_fused__native_batch_norm_legit_no_training_19)
        /*0020*/ 	.word	0x00000000


	//----- nvinfo : EIATTR_MIN_STACK_SIZE
	.align		4
.L_7:
        /*0024*/ 	.byte	0x04, 0x12
        /*0026*/ 	.short	(.L_9 - .L_8)
	.align		4
.L_8:
        /*0028*/ 	.word	index@(triton_poi_fused__native_batch_norm_legit_no_training_19)
        /*002c*/ 	.word	0x00000000
.L_9:


//--------------------- .nv.info.triton_poi_fused__native_batch_norm_legit_no_training_19 --------------------------
	.section	.nv.info.triton_poi_fused__native_batch_norm_legit_no_training_19,"",@"SHT_CUDA_INFO"
	.sectionflags	@""
	.align	4


	//----- nvinfo : EIATTR_CUDA_API_VERSION
	.align		4
        /*0000*/ 	.byte	0x04, 0x37
        /*0002*/ 	.short	(.L_11 - .L_10)
.L_10:
        /*0004*/ 	.word	0x0000007c


	//----- nvinfo : EIATTR_KPARAM_INFO
	.align		4
.L_11:
        /*0008*/ 	.byte	0x04, 0x17
        /*000a*/ 	.short	(.L_13 - .L_12)
.L_12:
        /*000c*/ 	.word	0x00000000
        /*0010*/ 	.short	0x0006
        /*0012*/ 	.short	0x0030
        /*0014*/ 	.byte	0x00, 0xf0, 0x11, 0x00


	//----- nvinfo : EIATTR_KPARAM_INFO
	.align		4
.L_13:
        /*0018*/ 	.byte	0x04, 0x17
        /*001a*/ 	.short	(.L_15 - .L_14)
.L_14:
        /*001c*/ 	.word	0x00000000
        /*0020*/ 	.short	0x0005
        /*0022*/ 	.short	0x0028
        /*0024*/ 	.byte	0x00, 0xf4, 0x21, 0x00


	//----- nvinfo : EIATTR_KPARAM_INFO
	.align		4
.L_15:
        /*0028*/ 	.byte	0x04, 0x17
        /*002a*/ 	.short	(.L_17 - .L_16)
.L_16:
        /*002c*/ 	.word	0x00000000
        /*0030*/ 	.short	0x0004
        /*0032*/ 	.short	0x0020
        /*0034*/ 	.byte	0x00, 0xf4, 0x21, 0x00


	//----- nvinfo : EIATTR_KPARAM_INFO
	.align		4
.L_17:
        /*0038*/ 	.byte	0x04, 0x17
        /*003a*/ 	.short	(.L_19 - .L_18)
.L_18:
        /*003c*/ 	.word	0x00000000
        /*0040*/ 	.short	0x0003
        /*0042*/ 	.short	0x0018
        /*0044*/ 	.byte	0x00, 0xf4, 0x21, 0x00


	//----- nvinfo : EIATTR_KPARAM_INFO
	.align		4
.L_19:
        /*0048*/ 	.byte	0x04, 0x17
        /*004a*/ 	.short	(.L_21 - .L_20)
.L_20:
        /*004c*/ 	.word	0x00000000
        /*0050*/ 	.short	0x0002
        /*0052*/ 	.short	0x0010
        /*0054*/ 	.byte	0x00, 0xf4, 0x21, 0x00


	//----- nvinfo : EIATTR_KPARAM_INFO
	.align		4
.L_21:
        /*0058*/ 	.byte	0x04, 0x17
        /*005a*/ 	.short	(.L_23 - .L_22)
.L_22:
        /*005c*/ 	.word	0x00000000
        /*0060*/ 	.short	0x0001
        /*0062*/ 	.short	0x0008
        /*0064*/ 	.byte	0x00, 0xf4, 0x21, 0x00


	//----- nvinfo : EIATTR_KPARAM_INFO
	.align		4
.L_23:
        /*0068*/ 	.byte	0x04, 0x17
        /*006a*/ 	.short	(.L_25 - .L_24)
.L_24:
        /*006c*/ 	.word	0x00000000
        /*0070*/ 	.short	0x0000
        /*0072*/ 	.short	0x0000
        /*0074*/ 	.byte	0x00, 0xf4, 0x21, 0x00


	//----- nvinfo : EIATTR_SPARSE_MMA_MASK
	.align		4
.L_25:
        /*0078*/ 	.byte	0x03, 0x50
        /*007a*/ 	.short	0x0000


	//----- nvinfo : EIATTR_MAXREG_COUNT
	.align		4
        /*007c*/ 	.byte	0x03, 0x1b
        /*007e*/ 	.short	0x00ff


	//----- nvinfo : EIATTR_EXIT_INSTR_OFFSETS
	.align		4
        /*0080*/ 	.byte	0x04, 0x1c
        /*0082*/ 	.short	(.L_27 - .L_26)


	//   ....[0]....
.L_26:
        /*0084*/ 	.word	0x000002e0


	//   ....[1]....
        /*0088*/ 	.word	0x00000300


	//----- nvinfo : EIATTR_REQNTID
	.align		4
.L_27:
        /*008c*/ 	.byte	0x04, 0x10
        /*008e*/ 	.short	(.L_29 - .L_28)
.L_28:
        /*0090*/ 	.word	0x00000080
        /*0094*/ 	.word	0x00000001
        /*0098*/ 	.word	0x00000001


	//----- nvinfo : EIATTR_CBANK_PARAM_SIZE
	.align		4
.L_29:
        /*009c*/ 	.byte	0x03, 0x19
        /*009e*/ 	.short	0x0034


	//----- nvinfo : EIATTR_PARAM_CBANK
	.align		4
        /*00a0*/ 	.byte	0x04, 0x0a
        /*00a2*/ 	.short	(.L_31 - .L_30)
	.align		4
.L_30:
        /*00a4*/ 	.word	index@(.nv.constant0.triton_poi_fused__native_batch_norm_legit_no_training_19)
        /*00a8*/ 	.short	0x0210
        /*00aa*/ 	.short	0x0034


	//----- nvinfo : EIATTR_SW_WAR
	.align		4
.L_31:
        /*00ac*/ 	.byte	0x04, 0x36
        /*00ae*/ 	.short	(.L_33 - .L_32)
.L_32:
        /*00b0*/ 	.word	0x00000008
.L_33:


//--------------------- .nv.callgraph             --------------------------
	.section	.nv.callgraph,"",@"SHT_CUDA_CALLGRAPH"
	.align	4
	.sectionentsize	8
	.align		4
        /*0000*/ 	.word	0x00000000
	.align		4
        /*0004*/ 	.word	0xffffffff
	.align		4
        /*0008*/ 	.word	0x00000000
	.align		4
        /*000c*/ 	.word	0xfffffffe
	.align		4
        /*0010*/ 	.word	0x00000000
	.align		4
        /*0014*/ 	.word	0xfffffffd
	.align		4
        /*0018*/ 	.word	0x00000000
	.align		4
        /*001c*/ 	.word	0xfffffffc


//--------------------- .nv.constant4             --------------------------
	.section	.nv.constant4,"a",@progbits
	.align	8
	.align		8
.nv.constant4:
        /*0000*/ 	.dword	_$_str
	.align		8
        /*0008*/ 	.dword	_$_str_$_2


//--------------------- .text.triton_poi_fused__native_batch_norm_legit_no_training_19 --------------------------
	.section	.text.triton_poi_fused__native_batch_norm_legit_no_training_19,"ax",@progbits
	.align	128
        .global         triton_poi_fused__native_batch_norm_legit_no_training_19
        .type           triton_poi_fused__native_batch_norm_legit_no_training_19,@function
        .size           triton_poi_fused__native_batch_norm_legit_no_training_19,(.L_x_1 - triton_poi_fused__native_batch_norm_legit_no_training_19)
        .other          triton_poi_fused__native_batch_norm_legit_no_training_19,@"STO_CUDA_ENTRY STV_DEFAULT"
triton_poi_fused__native_batch_norm_legit_no_training_19:
.text.triton_poi_fused__native_batch_norm_legit_no_training_19:
[----:B------:R-:W0:Y:S01]  /*0000*/  LDC R1, c[0x0][0x28] ;  /* 0x00000a00ff017b82 */ /* 0x000e220000000800 */
[----:B------:R-:W1:Y:S07]  /*0010*/  S2R R2, SR_TID.X ;  /* 0x0000000000027919 */ /* 0x000e6e0000002100 */
[----:B------:R-:W2:Y:S01]  /*0020*/  LDC.64 R10, c[0x0][0x220] ;  /* 0x00008800ff0a7b82 */ /* 0x000ea20000000a00 */
[----:B------:R-:W-:Y:S01]  /*0030*/  ULDC.64 UR4, c[0x0][0x208] ;  /* 0x0000820000047ab9 */ /* 0x000fe20000000a00 */
[----:B------:R-:W3:Y:S06]  /*0040*/  S2R R3, SR_CTAID.X ;  /* 0x0000000000037919 */ /* 0x000eec0000002500 */
[----:B------:R-:W4:Y:S08]  /*0050*/  LDC.64 R6, c[0x0][0x210] ;  /* 0x00008400ff067b82 */ /* 0x000f300000000a00 */
[----:B------:R-:W5:Y:S08]  /*0060*/  LDC.64 R8, c[0x0][0x218] ;  /* 0x00008600ff087b82 */ /* 0x000f700000000a00 */
[----:B------:R-:W4:Y:S01]  /*0070*/  LDC.64 R12, c[0x0][0x228] ;  /* 0x00008a00ff0c7b82 */ /* 0x000f220000000a00 */
[----:B-1----:R-:W-:-:S07]  /*0080*/  LOP3.LUT R2, R2, 0x7f, RZ, 0xc0, !PT ;  /* 0x0000007f02027812 */ /* 0x002fce00078ec0ff */
[----:B------:R-:W1:Y:S01]  /*0090*/  LDC.64 R14, c[0x0][0x230] ;  /* 0x00008c00ff0e7b82 */ /* 0x000e620000000a00 */
[----:B---3--:R-:W-:Y:S01]  /*00a0*/  LEA R3, R3, R2, 0x7 ;  /* 0x0000000203037211 */ /* 0x008fe200078e38ff */
[----:B------:R-:W-:-:S03]  /*00b0*/  HFMA2.MMA R2, -RZ, RZ, 0, 0 ;  /* 0x00000000ff027435 */ /* 0x000fc600000001ff */
[----:B------:R-:W-:-:S07]  /*00c0*/  ISETP.GE.AND P2, PT, R3, 0x2d80, PT ;  /* 0x00002d800300780c */ /* 0x000fce0003f46270 */
[----:B------:R-:W-:-:S05]  /*00d0*/  IMAD.HI R0, R3, -0x4bf4bf4b, R2 ;  /* 0xb40b40b503007827 */ /* 0x000fca00078e0202 */
[----:B------:R-:W-:-:S04]  /*00e0*/  SHF.R.U32.HI R5, RZ, 0x1f, R0 ;  /* 0x0000001fff057819 */ /* 0x000fc80000011600 */
[----:B------:R-:W-:-:S05]  /*00f0*/  LEA.HI.SX32 R5, R0, R5, 0x17 ;  /* 0x0000000500057211 */ /* 0x000fca00078fbaff */
[----:B------:R-:W-:-:S04]  /*0100*/  IMAD R17, R5, -0x2d8, R3 ;  /* 0xfffffd2805117824 */ /* 0x000fc800078e0203 */
[----:B--2---:R-:W-:-:S05]  /*0110*/  IMAD.WIDE R10, R17, 0x4, R10 ;  /* 0x00000004110a7825 */ /* 0x004fca00078e020a */
[----:B------:R2:W3:Y:S01]  /*0120*/  @!P2 LDG.E.EL R2, desc[UR4][R10.64] ;  /* 0x000000040a02a981 */ /* 0x0004e2000c2e1900 */
[----:B------:R-:W-:Y:S02]  /*0130*/  CS2R R4, SRZ ;  /* 0x0000000000047805 */ /* 0x000fe4000001ff00 */
[----:B------:R-:W-:Y:S01]  /*0140*/  MOV R0, RZ ;  /* 0x000000ff00007202 */ /* 0x000fe20000000f00 */
[----:B----4-:R-:W-:-:S04]  /*0150*/  IMAD.WIDE R6, R3, 0x4, R6 ;  /* 0x0000000403067825 */ /* 0x010fc800078e0206 */
[C---:B-----5:R-:W-:Y:S01]  /*0160*/  IMAD.WIDE R8, R17.reuse, 0x4, R8 ;  /* 0x0000000411087825 */ /* 0x060fe200078e0208 */
[----:B------:R4:W5:Y:S03]  /*0170*/  @!P2 LDG.E R5, desc[UR4][R6.64] ;  /* 0x000000040605a981 */ /* 0x000966000c1e1900 */
[C---:B0-2---:R-:W-:Y:S01]  /*0180*/  IMAD.WIDE R10, R17.reuse, 0x4, R12 ;  /* 0x00000004110a7825 */ /* 0x045fe200078e020c */
[----:B------:R0:W5:Y:S03]  /*0190*/  @!P2 LDG.E.EL R0, desc[UR4][R8.64] ;  /* 0x000000040800a981 */ /* 0x000166000c2e1900 */
[----:B-1----:R-:W-:Y:S01]  /*01a0*/  IMAD.WIDE R12, R17, 0x4, R14 ;  /* 0x00000004110c7825 */ /* 0x002fe200078e020e */
[----:B------:R-:W-:Y:S01]  /*01b0*/  HFMA2.MMA R15, -RZ, RZ, 0, 0 ;  /* 0x00000000ff0f7435 */ /* 0x000fe200000001ff */
[----:B------:R-:W2:Y:S01]  /*01c0*/  @!P2 LDG.E.EL R4, desc[UR4][R10.64] ;  /* 0x000000040a04a981 */ /* 0x000ea2000c2e1900 */
[----:B----4-:R-:W1:Y:S08]  /*01d0*/  LDC.64 R6, c[0x0][0x238] ;  /* 0x00008e00ff067b82 */ /* 0x010e700000000a00 */
[----:B------:R-:W2:Y:S01]  /*01e0*/  @!P2 LDG.E.EL R15, desc[UR4][R12.64] ;  /* 0x000000040c0fa981 */ /* 0x000ea2000c2e1900 */
[----:B0-----:R-:W-:Y:S01]  /*01f0*/  MOV R9, 0x3e800000 ;  /* 0x3e80000000097802 */ /* 0x001fe20000000f00 */
[----:B---3--:R-:W-:-:S04]  /*0200*/  FADD R2, R2, 9.9999997473787516356e-06 ;  /* 0x3727c5ac02027421 */ /* 0x008fc80000000000 */
[----:B------:R1:W0:Y:S01]  /*0210*/  MUFU.SQRT R14, R2 ;  /* 0x00000002000e7308 */ /* 0x0002220000002000 */
[----:B-----5:R-:W-:Y:S01]  /*0220*/  FADD R0, -R0, R5 ;  /* 0x0000000500007221 */ /* 0x020fe20000000100 */
[----:B-1----:R-:W-:Y:S01]  /*0230*/  IMAD.WIDE R2, R3, 0x4, R6 ;  /* 0x0000000403027825 */ /* 0x002fe200078e0206 */
[C---:B0-----:R-:W-:Y:S02]  /*0240*/  FSETP.GT.AND P0, PT, R14.reuse, 8.50705917302346158658e+37, PT ;  /* 0x7e8000000e00780b */ /* 0x041fe40003f04000 */
[----:B------:R-:W-:Y:S02]  /*0250*/  FSETP.GEU.AND P1, PT, R14, 1.175494350822287508e-38, PT ;  /* 0x008000000e00780b */ /* 0x000fe40003f2e000 */
[----:B------:R-:W-:-:S09]  /*0260*/  FSEL R9, R9, 1, P0 ;  /* 0x3f80000009097808 */ /* 0x000fd20000000000 */
[----:B------:R-:W-:Y:S02]  /*0270*/  @P0 FMUL R14, R14, 0.25 ;  /* 0x3e8000000e0e0820 */ /* 0x000fe40000400000 */
[----:B------:R-:W-:Y:S02]  /*0280*/  @!P1 FMUL R9, R9, 16777216 ;  /* 0x4b80000009099820 */ /* 0x000fe40000400000 */
[----:B------:R-:W-:-:S06]  /*0290*/  @!P1 FMUL R14, R14, 16777216 ;  /* 0x4b8000000e0e9820 */ /* 0x000fcc0000400000 */
[----:B------:R-:W0:Y:S02]  /*02a0*/  MUFU.RCP R14, R14 ;  /* 0x0000000e000e7308 */ /* 0x000e240000001000 */
[----:B0-----:R-:W-:-:S04]  /*02b0*/  FMUL R9, R14, R9 ;  /* 0x000000090e097220 */ /* 0x001fc80000400000 */
[----:B------:R-:W-:-:S04]  /*02c0*/  FMUL R0, R0, R9 ;  /* 0x0000000900007220 */ /* 0x000fc80000400000 */
[----:B--2---:R-:W-:Y:S01]  /*02d0*/  FFMA R15, R0, R4, R15 ;  /* 0x00000004000f7223 */ /* 0x004fe2000000000f */
[----:B------:R-:W-:Y:S06]  /*02e0*/  @P2 EXIT ;  /* 0x000000000000294d */ /* 0x000fec0003800000 */
[----:B------:R-:W-:Y:S01]  /*02f0*/  STG.E desc[UR4][R2.64], R15 ;  /* 0x0000000f02007986 */ /* 0x000fe2000c101904 */
[----:B------:R-:W-:Y:S05]  /*0300*/  EXIT ;  /* 0x000000000000794d */ /* 0x000fea0003800000 */
.L_x_0:
[----:B------:R-:W-:-:S00]  /*0310*/  BRA `(.L_x_0) ;  /* 0xfffffffc00fc7947 */ /* 0x000fc0000383ffff */
[----:B------:R-:W-:-:S00]  /*0320*/  NOP ;  /* 0x0000000000007918 */ /* 0x000fc00000000000 */
        /* <DEDUP_REMOVED lines=13> */
.L_x_1:


//--------------------- .nv.global.init           --------------------------
	.section	.nv.global.init,"aw",@progbits
.nv.global.init:
	.type		_$_str,@object
	.size		_$_str,(_$_str_$_2 - _$_str)
_$_str:
        /*0000*/ 	.byte	0x5f, 0x5f, 0x43, 0x55, 0x44, 0x41, 0x5f, 0x46, 0x54, 0x5a, 0x00
	.type		_$_str_$_2,@object
	.size		_$_str_$_2,(.L_1 - _$_str_$_2)
_$_str_$_2:
        /*000b*/ 	.byte	0x5f, 0x5f, 0x43, 0x55, 0x44, 0x41, 0x5f, 0x50, 0x52, 0x45, 0x43, 0x5f, 0x53, 0x51, 0x52, 0x54
        /*001b*/ 	.byte	0x00
.L_1:


//--------------------- .nv.constant0.triton_poi_fused__native_batch_norm_legit_no_training_19 --------------------------
	.section	.nv.constant0.triton_poi_fused__native_batch_norm_legit_no_training_19,"a",@progbits
	.sectionflags	@""
	.align	4
.nv.constant0.triton_poi_fused__native_batch_norm_legit_no_training_19:
	.zero		580
